//
// Generated by NVIDIA NVVM Compiler
//
// Compiler Build ID: CL-36424714
// Cuda compilation tools, release 13.0, V13.0.88
// Based on NVVM 20.0.0
//

.version 9.0
.target sm_100
.address_size 64

	// .globl	_Z6cuspmviiPdPiS_S_

.visible .entry _Z6cuspmviiPdPiS_S_(
	.param .u32 _Z6cuspmviiPdPiS_S__param_0,
	.param .u32 _Z6cuspmviiPdPiS_S__param_1,
	.param .u64 .ptr .align 1 _Z6cuspmviiPdPiS_S__param_2,
	.param .u64 .ptr .align 1 _Z6cuspmviiPdPiS_S__param_3,
	.param .u64 .ptr .align 1 _Z6cuspmviiPdPiS_S__param_4,
	.param .u64 .ptr .align 1 _Z6cuspmviiPdPiS_S__param_5
)
{
	.reg .pred 	%p<11>;
	.reg .b32 	%r<67>;
	.reg .b64 	%rd<87>;
	.reg .b64 	%fd<112>;

	ld.param.u32 	%r24, [_Z6cuspmviiPdPiS_S__param_0];
	ld.param.u32 	%r23, [_Z6cuspmviiPdPiS_S__param_1];
	ld.param.u64 	%rd7, [_Z6cuspmviiPdPiS_S__param_2];
	ld.param.u64 	%rd8, [_Z6cuspmviiPdPiS_S__param_3];
	ld.param.u64 	%rd9, [_Z6cuspmviiPdPiS_S__param_4];
	ld.param.u64 	%rd6, [_Z6cuspmviiPdPiS_S__param_5];
	cvta.to.global.u64 	%rd1, %rd9;
	cvta.to.global.u64 	%rd2, %rd8;
	cvta.to.global.u64 	%rd3, %rd7;
	mov.u32 	%r25, %ctaid.x;
	mov.u32 	%r26, %ntid.x;
	mov.u32 	%r27, %tid.x;
	mad.lo.s32 	%r1, %r25, %r26, %r27;
	setp.ge.s32 	%p1, %r1, %r24;
	@%p1 bra 	$L__BB0_15;
	setp.lt.s32 	%p2, %r23, 1;
	mov.f64 	%fd111, 0d0000000000000000;
	@%p2 bra 	$L__BB0_14;
	mul.lo.s32 	%r2, %r23, %r1;
	and.b32  	%r3, %r23, 15;
	setp.lt.u32 	%p3, %r23, 16;
	mov.f64 	%fd111, 0d0000000000000000;
	mov.b32 	%r63, 0;
	@%p3 bra 	$L__BB0_5;
	and.b32  	%r63, %r23, 2147483632;
	neg.s32 	%r61, %r63;
	add.s64 	%rd4, %rd3, 64;
	add.s64 	%rd5, %rd2, 32;
	mov.f64 	%fd111, 0d0000000000000000;
	mov.u32 	%r60, %r2;
$L__BB0_4:
	.pragma "nounroll";
	mul.wide.s32 	%rd10, %r60, 8;
	add.s64 	%rd11, %rd4, %rd10;
	mul.wide.s32 	%rd12, %r60, 4;
	add.s64 	%rd13, %rd5, %rd12;
	ld.global.f64 	%fd18, [%rd11+-64];
	ld.global.u32 	%r29, [%rd13+-32];
	mul.wide.s32 	%rd14, %r29, 8;
	add.s64 	%rd15, %rd1, %rd14;
	ld.global.f64 	%fd19, [%rd15];
	fma.rn.f64 	%fd20, %fd18, %fd19, %fd111;
	ld.global.f64 	%fd21, [%rd11+-56];
	ld.global.u32 	%r30, [%rd13+-28];
	mul.wide.s32 	%rd16, %r30, 8;
	add.s64 	%rd17, %rd1, %rd16;
	ld.global.f64 	%fd22, [%rd17];
	fma.rn.f64 	%fd23, %fd21, %fd22, %fd20;
	ld.global.f64 	%fd24, [%rd11+-48];
	ld.global.u32 	%r31, [%rd13+-24];
	mul.wide.s32 	%rd18, %r31, 8;
	add.s64 	%rd19, %rd1, %rd18;
	ld.global.f64 	%fd25, [%rd19];
	fma.rn.f64 	%fd26, %fd24, %fd25, %fd23;
	ld.global.f64 	%fd27, [%rd11+-40];
	ld.global.u32 	%r32, [%rd13+-20];
	mul.wide.s32 	%rd20, %r32, 8;
	add.s64 	%rd21, %rd1, %rd20;
	ld.global.f64 	%fd28, [%rd21];
	fma.rn.f64 	%fd29, %fd27, %fd28, %fd26;
	ld.global.f64 	%fd30, [%rd11+-32];
	ld.global.u32 	%r33, [%rd13+-16];
	mul.wide.s32 	%rd22, %r33, 8;
	add.s64 	%rd23, %rd1, %rd22;
	ld.global.f64 	%fd31, [%rd23];
	fma.rn.f64 	%fd32, %fd30, %fd31, %fd29;
	ld.global.f64 	%fd33, [%rd11+-24];
	ld.global.u32 	%r34, [%rd13+-12];
	mul.wide.s32 	%rd24, %r34, 8;
	add.s64 	%rd25, %rd1, %rd24;
	ld.global.f64 	%fd34, [%rd25];
	fma.rn.f64 	%fd35, %fd33, %fd34, %fd32;
	ld.global.f64 	%fd36, [%rd11+-16];
	ld.global.u32 	%r35, [%rd13+-8];
	mul.wide.s32 	%rd26, %r35, 8;
	add.s64 	%rd27, %rd1, %rd26;
	ld.global.f64 	%fd37, [%rd27];
	fma.rn.f64 	%fd38, %fd36, %fd37, %fd35;
	ld.global.f64 	%fd39, [%rd11+-8];
	ld.global.u32 	%r36, [%rd13+-4];
	mul.wide.s32 	%rd28, %r36, 8;
	add.s64 	%rd29, %rd1, %rd28;
	ld.global.f64 	%fd40, [%rd29];
	fma.rn.f64 	%fd41, %fd39, %fd40, %fd38;
	ld.global.f64 	%fd42, [%rd11];
	ld.global.u32 	%r37, [%rd13];
	mul.wide.s32 	%rd30, %r37, 8;
	add.s64 	%rd31, %rd1, %rd30;
	ld.global.f64 	%fd43, [%rd31];
	fma.rn.f64 	%fd44, %fd42, %fd43, %fd41;
	ld.global.f64 	%fd45, [%rd11+8];
	ld.global.u32 	%r38, [%rd13+4];
	mul.wide.s32 	%rd32, %r38, 8;
	add.s64 	%rd33, %rd1, %rd32;
	ld.global.f64 	%fd46, [%rd33];
	fma.rn.f64 	%fd47, %fd45, %fd46, %fd44;
	ld.global.f64 	%fd48, [%rd11+16];
	ld.global.u32 	%r39, [%rd13+8];
	mul.wide.s32 	%rd34, %r39, 8;
	add.s64 	%rd35, %rd1, %rd34;
	ld.global.f64 	%fd49, [%rd35];
	fma.rn.f64 	%fd50, %fd48, %fd49, %fd47;
	ld.global.f64 	%fd51, [%rd11+24];
	ld.global.u32 	%r40, [%rd13+12];
	mul.wide.s32 	%rd36, %r40, 8;
	add.s64 	%rd37, %rd1, %rd36;
	ld.global.f64 	%fd52, [%rd37];
	fma.rn.f64 	%fd53, %fd51, %fd52, %fd50;
	ld.global.f64 	%fd54, [%rd11+32];
	ld.global.u32 	%r41, [%rd13+16];
	mul.wide.s32 	%rd38, %r41, 8;
	add.s64 	%rd39, %rd1, %rd38;
	ld.global.f64 	%fd55, [%rd39];
	fma.rn.f64 	%fd56, %fd54, %fd55, %fd53;
	ld.global.f64 	%fd57, [%rd11+40];
	ld.global.u32 	%r42, [%rd13+20];
	mul.wide.s32 	%rd40, %r42, 8;
	add.s64 	%rd41, %rd1, %rd40;
	ld.global.f64 	%fd58, [%rd41];
	fma.rn.f64 	%fd59, %fd57, %fd58, %fd56;
	ld.global.f64 	%fd60, [%rd11+48];
	ld.global.u32 	%r43, [%rd13+24];
	mul.wide.s32 	%rd42, %r43, 8;
	add.s64 	%rd43, %rd1, %rd42;
	ld.global.f64 	%fd61, [%rd43];
	fma.rn.f64 	%fd62, %fd60, %fd61, %fd59;
	ld.global.f64 	%fd63, [%rd11+56];
	ld.global.u32 	%r44, [%rd13+28];
	mul.wide.s32 	%rd44, %r44, 8;
	add.s64 	%rd45, %rd1, %rd44;
	ld.global.f64 	%fd64, [%rd45];
	fma.rn.f64 	%fd111, %fd63, %fd64, %fd62;
	add.s32 	%r61, %r61, 16;
	add.s32 	%r60, %r60, 16;
	setp.ne.s32 	%p4, %r61, 0;
	@%p4 bra 	$L__BB0_4;
$L__BB0_5:
	setp.eq.s32 	%p5, %r3, 0;
	@%p5 bra 	$L__BB0_14;
	and.b32  	%r11, %r23, 7;
	setp.lt.u32 	%p6, %r3, 8;
	@%p6 bra 	$L__BB0_8;
	add.s32 	%r45, %r63, %r2;
	mul.wide.s32 	%rd46, %r45, 8;
	add.s64 	%rd47, %rd3, %rd46;
	ld.global.f64 	%fd66, [%rd47];
	mul.wide.s32 	%rd48, %r45, 4;
	add.s64 	%rd49, %rd2, %rd48;
	ld.global.u32 	%r46, [%rd49];
	mul.wide.s32 	%rd50, %r46, 8;
	add.s64 	%rd51, %rd1, %rd50;
	ld.global.f64 	%fd67, [%rd51];
	fma.rn.f64 	%fd68, %fd66, %fd67, %fd111;
	ld.global.f64 	%fd69, [%rd47+8];
	ld.global.u32 	%r47, [%rd49+4];
	mul.wide.s32 	%rd52, %r47, 8;
	add.s64 	%rd53, %rd1, %rd52;
	ld.global.f64 	%fd70, [%rd53];
	fma.rn.f64 	%fd71, %fd69, %fd70, %fd68;
	ld.global.f64 	%fd72, [%rd47+16];
	ld.global.u32 	%r48, [%rd49+8];
	mul.wide.s32 	%rd54, %r48, 8;
	add.s64 	%rd55, %rd1, %rd54;
	ld.global.f64 	%fd73, [%rd55];
	fma.rn.f64 	%fd74, %fd72, %fd73, %fd71;
	ld.global.f64 	%fd75, [%rd47+24];
	ld.global.u32 	%r49, [%rd49+12];
	mul.wide.s32 	%rd56, %r49, 8;
	add.s64 	%rd57, %rd1, %rd56;
	ld.global.f64 	%fd76, [%rd57];
	fma.rn.f64 	%fd77, %fd75, %fd76, %fd74;
	ld.global.f64 	%fd78, [%rd47+32];
	ld.global.u32 	%r50, [%rd49+16];
	mul.wide.s32 	%rd58, %r50, 8;
	add.s64 	%rd59, %rd1, %rd58;
	ld.global.f64 	%fd79, [%rd59];
	fma.rn.f64 	%fd80, %fd78, %fd79, %fd77;
	ld.global.f64 	%fd81, [%rd47+40];
	ld.global.u32 	%r51, [%rd49+20];
	mul.wide.s32 	%rd60, %r51, 8;
	add.s64 	%rd61, %rd1, %rd60;
	ld.global.f64 	%fd82, [%rd61];
	fma.rn.f64 	%fd83, %fd81, %fd82, %fd80;
	ld.global.f64 	%fd84, [%rd47+48];
	ld.global.u32 	%r52, [%rd49+24];
	mul.wide.s32 	%rd62, %r52, 8;
	add.s64 	%rd63, %rd1, %rd62;
	ld.global.f64 	%fd85, [%rd63];
	fma.rn.f64 	%fd86, %fd84, %fd85, %fd83;
	ld.global.f64 	%fd87, [%rd47+56];
	ld.global.u32 	%r53, [%rd49+28];
	mul.wide.s32 	%rd64, %r53, 8;
	add.s64 	%rd65, %rd1, %rd64;
	ld.global.f64 	%fd88, [%rd65];
	fma.rn.f64 	%fd111, %fd87, %fd88, %fd86;
	add.s32 	%r63, %r63, 8;
$L__BB0_8:
	setp.eq.s32 	%p7, %r11, 0;
	@%p7 bra 	$L__BB0_14;
	and.b32  	%r14, %r23, 3;
	setp.lt.u32 	%p8, %r11, 4;
	@%p8 bra 	$L__BB0_11;
	add.s32 	%r54, %r63, %r2;
	mul.wide.s32 	%rd66, %r54, 8;
	add.s64 	%rd67, %rd3, %rd66;
	ld.global.f64 	%fd90, [%rd67];
	mul.wide.s32 	%rd68, %r54, 4;
	add.s64 	%rd69, %rd2, %rd68;
	ld.global.u32 	%r55, [%rd69];
	mul.wide.s32 	%rd70, %r55, 8;
	add.s64 	%rd71, %rd1, %rd70;
	ld.global.f64 	%fd91, [%rd71];
	fma.rn.f64 	%fd92, %fd90, %fd91, %fd111;
	ld.global.f64 	%fd93, [%rd67+8];
	ld.global.u32 	%r56, [%rd69+4];
	mul.wide.s32 	%rd72, %r56, 8;
	add.s64 	%rd73, %rd1, %rd72;
	ld.global.f64 	%fd94, [%rd73];
	fma.rn.f64 	%fd95, %fd93, %fd94, %fd92;
	ld.global.f64 	%fd96, [%rd67+16];
	ld.global.u32 	%r57, [%rd69+8];
	mul.wide.s32 	%rd74, %r57, 8;
	add.s64 	%rd75, %rd1, %rd74;
	ld.global.f64 	%fd97, [%rd75];
	fma.rn.f64 	%fd98, %fd96, %fd97, %fd95;
	ld.global.f64 	%fd99, [%rd67+24];
	ld.global.u32 	%r58, [%rd69+12];
	mul.wide.s32 	%rd76, %r58, 8;
	add.s64 	%rd77, %rd1, %rd76;
	ld.global.f64 	%fd100, [%rd77];
	fma.rn.f64 	%fd111, %fd99, %fd100, %fd98;
	add.s32 	%r63, %r63, 4;
$L__BB0_11:
	setp.eq.s32 	%p9, %r14, 0;
	@%p9 bra 	$L__BB0_14;
	add.s32 	%r66, %r63, %r2;
	neg.s32 	%r65, %r14;
$L__BB0_13:
	.pragma "nounroll";
	mul.wide.s32 	%rd78, %r66, 4;
	add.s64 	%rd79, %rd2, %rd78;
	mul.wide.s32 	%rd80, %r66, 8;
	add.s64 	%rd81, %rd3, %rd80;
	ld.global.f64 	%fd101, [%rd81];
	ld.global.u32 	%r59, [%rd79];
	mul.wide.s32 	%rd82, %r59, 8;
	add.s64 	%rd83, %rd1, %rd82;
	ld.global.f64 	%fd102, [%rd83];
	fma.rn.f64 	%fd111, %fd101, %fd102, %fd111;
	add.s32 	%r66, %r66, 1;
	add.s32 	%r65, %r65, 1;
	setp.ne.s32 	%p10, %r65, 0;
	@%p10 bra 	$L__BB0_13;
$L__BB0_14:
	cvta.to.global.u64 	%rd84, %rd6;
	mul.wide.s32 	%rd85, %r1, 8;
	add.s64 	%rd86, %rd84, %rd85;
	st.global.f64 	[%rd86], %fd111;
$L__BB0_15:
	ret;

}


// ===== COMPILED SASS (sm_100) =====

	.target	sm_100

	.elftype	@"ET_EXEC"


//--------------------- .note.nv.tkinfo           --------------------------
	.section	.note.nv.tkinfo,"",@"SHT_NOTE"
	.sectionflags	@"SHF_NOTE_NV_TKINFO"
	.tkinfo
        /*0018*/ 	.word	0x00000002
        /*0030*/ 	.string	""
        /*0030*/ 	.string	"ptxas"
        /*0030*/ 	.string	"Cuda compilation tools, release 13.0, V13.0.88"
        /*0030*/ 	.string	"Build cuda_13.0.r13.0/compiler.36424714_0"
        /*0030*/ 	.string	"-arch sm_100 -m 64 "



//--------------------- .note.nv.cuinfo           --------------------------
	.section	.note.nv.cuinfo,"",@"SHT_NOTE"
	.sectionflags	@"SHF_NOTE_NV_CUINFO"
        /*0018*/ 	.short	0x0002
        /*001a*/ 	.short	0x0064
        /*001c*/ 	.short	0x0082
	.zero		2


//--------------------- .nv.info                  --------------------------
	.section	.nv.info,"",@"SHT_CUDA_INFO"
	.align	4


	//----- nvinfo : EIATTR_REGCOUNT
	.align		4
        /*0000*/ 	.byte	0x04, 0x2f
        /*0002*/ 	.short	(.L_1 - .L_0)
	.align		4
.L_0:
        /*0004*/ 	.word	index@(_Z6cuspmviiPdPiS_S_)
        /*0008*/ 	.word	0x00000020


	//----- nvinfo : EIATTR_FRAME_SIZE
	.align		4
.L_1:
        /*000c*/ 	.byte	0x04, 0x11
        /*000e*/ 	.short	(.L_3 - .L_2)
	.align		4
.L_2:
        /*0010*/ 	.word	index@(_Z6cuspmviiPdPiS_S_)
        /*0014*/ 	.word	0x00000000


	//----- nvinfo : EIATTR_MIN_STACK_SIZE
	.align		4
.L_3:
        /*0018*/ 	.byte	0x04, 0x12
        /*001a*/ 	.short	(.L_5 - .L_4)
	.align		4
.L_4:
        /*001c*/ 	.word	index@(_Z6cuspmviiPdPiS_S_)
        /*0020*/ 	.word	0x00000000
.L_5:


//--------------------- .nv.compat                --------------------------
	.section	.nv.compat,"",@"SHT_CUDA_COMPAT_INFO"
	.align	4
        /*0000*/ 	.byte	0x02, 0x09, 0x00, 0x00, 0x02, 0x02, 0x01, 0x00, 0x02, 0x05, 0x05, 0x00, 0x03, 0x07, 0x01, 0x01
        /*0010*/ 	.byte	0x02, 0x03, 0x00, 0x00, 0x02, 0x06, 0x01, 0x00, 0x04, 0x0b, 0x08, 0x00, 0x01, 0x00, 0x00, 0x00
        /*0020*/ 	.byte	0x00, 0x00, 0x00, 0x00


//--------------------- .nv.info._Z6cuspmviiPdPiS_S_ --------------------------
	.section	.nv.info._Z6cuspmviiPdPiS_S_,"",@"SHT_CUDA_INFO"
	.sectionflags	@""
	.align	4


	//----- nvinfo : EIATTR_CUDA_API_VERSION
	.align		4
        /*0000*/ 	.byte	0x04, 0x37
        /*0002*/ 	.short	(.L_7 - .L_6)
.L_6:
        /*0004*/ 	.word	0x00000082


	//----- nvinfo : EIATTR_KPARAM_INFO
	.align		4
.L_7:
        /*0008*/ 	.byte	0x04, 0x17
        /*000a*/ 	.short	(.L_9 - .L_8)
.L_8:
        /*000c*/ 	.word	0x00000000
        /*0010*/ 	.short	0x0005
        /*0012*/ 	.short	0x0020
        /*0014*/ 	.byte	0x00, 0xf5, 0x21, 0x00


	//----- nvinfo : EIATTR_KPARAM_INFO
	.align		4
.L_9:
        /*0018*/ 	.byte	0x04, 0x17
        /*001a*/ 	.short	(.L_11 - .L_10)
.L_10:
        /*001c*/ 	.word	0x00000000
        /*0020*/ 	.short	0x0004
        /*0022*/ 	.short	0x0018
        /*0024*/ 	.byte	0x00, 0xf5, 0x21, 0x00


	//----- nvinfo : EIATTR_KPARAM_INFO
	.align		4
.L_11:
        /*0028*/ 	.byte	0x04, 0x17
        /*002a*/ 	.short	(.L_13 - .L_12)
.L_12:
        /*002c*/ 	.word	0x00000000
        /*0030*/ 	.short	0x0003
        /*0032*/ 	.short	0x0010
        /*0034*/ 	.byte	0x00, 0xf5, 0x21, 0x00


	//----- nvinfo : EIATTR_KPARAM_INFO
	.align		4
.L_13:
        /*0038*/ 	.byte	0x04, 0x17
        /*003a*/ 	.short	(.L_15 - .L_14)
.L_14:
        /*003c*/ 	.word	0x00000000
        /*0040*/ 	.short	0x0002
        /*0042*/ 	.short	0x0008
        /*0044*/ 	.byte	0x00, 0xf5, 0x21, 0x00


	//----- nvinfo : EIATTR_KPARAM_INFO
	.align		4
.L_15:
        /*0048*/ 	.byte	0x04, 0x17
        /*004a*/ 	.short	(.L_17 - .L_16)
.L_16:
        /*004c*/ 	.word	0x00000000
        /*0050*/ 	.short	0x0001
        /*0052*/ 	.short	0x0004
        /*0054*/ 	.byte	0x00, 0xf0, 0x11, 0x00


	//----- nvinfo : EIATTR_KPARAM_INFO
	.align		4
.L_17:
        /*0058*/ 	.byte	0x04, 0x17
        /*005a*/ 	.short	(.L_19 - .L_18)
.L_18:
        /*005c*/ 	.word	0x00000000
        /*0060*/ 	.short	0x0000
        /*0062*/ 	.short	0x0000
        /*0064*/ 	.byte	0x00, 0xf0, 0x11, 0x00


	//----- nvinfo : EIATTR_SPARSE_MMA_MASK
	.align		4
.L_19:
        /*0068*/ 	.byte	0x03, 0x50
        /*006a*/ 	.short	0x0000


	//----- nvinfo : EIATTR_MAXREG_COUNT
	.align		4
        /*006c*/ 	.byte	0x03, 0x1b
        /*006e*/ 	.short	0x00ff


	//----- nvinfo : EIATTR_MERCURY_ISA_VERSION
	.align		4
        /*0070*/ 	.byte	0x03, 0x5f
        /*0072*/ 	.short	0x0101


	//----- nvinfo : EIATTR_VRC_CTA_INIT_COUNT
	.align		4
        /*0074*/ 	.byte	0x02, 0x4a
	.zero		1
	.zero		1


	//----- nvinfo : EIATTR_EXIT_INSTR_OFFSETS
	.align		4
        /*0078*/ 	.byte	0x04, 0x1c
        /*007a*/ 	.short	(.L_21 - .L_20)


	//   ....[0]....
.L_20:
        /*007c*/ 	.word	0x00000070


	//   ....[1]....
        /*0080*/ 	.word	0x00000e10


	//----- nvinfo : EIATTR_CBANK_PARAM_SIZE
	.align		4
.L_21:
        /*0084*/ 	.byte	0x03, 0x19
        /*0086*/ 	.short	0x0028


	//----- nvinfo : EIATTR_PARAM_CBANK
	.align		4
        /*0088*/ 	.byte	0x04, 0x0a
        /*008a*/ 	.short	(.L_23 - .L_22)
	.align		4
.L_22:
        /*008c*/ 	.word	index@(.nv.constant0._Z6cuspmviiPdPiS_S_)
        /*0090*/ 	.short	0x0380
        /*0092*/ 	.short	0x0028


	//----- nvinfo : EIATTR_SW_WAR
	.align		4
.L_23:
        /*0094*/ 	.byte	0x04, 0x36
        /*0096*/ 	.short	(.L_25 - .L_24)
.L_24:
        /*0098*/ 	.word	0x00000008
.L_25:


//--------------------- .nv.callgraph             --------------------------
	.section	.nv.callgraph,"",@"SHT_CUDA_CALLGRAPH"
	.align	4
	.sectionentsize	8
	.align		4
        /*0000*/ 	.word	0x00000000
	.align		4
        /*0004*/ 	.word	0xffffffff
	.align		4
        /*0008*/ 	.word	0x00000000
	.align		4
        /*000c*/ 	.word	0xfffffffe
	.align		4
        /*0010*/ 	.word	0x00000000
	.align		4
        /*0014*/ 	.word	0xfffffffd
	.align		4
        /*0018*/ 	.word	0x00000000
	.align		4
        /*001c*/ 	.word	0xfffffffc


//--------------------- .text._Z6cuspmviiPdPiS_S_ --------------------------
	.section	.text._Z6cuspmviiPdPiS_S_,"ax",@progbits
	.align	128
        .global         _Z6cuspmviiPdPiS_S_
        .type           _Z6cuspmviiPdPiS_S_,@function
        .size           _Z6cuspmviiPdPiS_S_,(.L_x_7 - _Z6cuspmviiPdPiS_S_)
        .other          _Z6cuspmviiPdPiS_S_,@"STO_CUDA_ENTRY STV_DEFAULT"
_Z6cuspmviiPdPiS_S_:
.text._Z6cuspmviiPdPiS_S_:
[----:B------:R-:W-:Y:S01]  /*0000*/  LDC R1, c[0x0][0x37c] ;  /* 0x0000df00ff017b82 */ /* 0x000fe20000000800 */
[----:B------:R-:W0:Y:S07]  /*0010*/  S2R R3, SR_TID.X ;  /* 0x0000000000037919 */ /* 0x000e2e0000002100 */
[----:B------:R-:W0:Y:S01]  /*0020*/  S2UR UR4, SR_CTAID.X ;  /* 0x00000000000479c3 */ /* 0x000e220000002500 */
[----:B------:R-:W1:Y:S07]  /*0030*/  LDCU UR5, c[0x0][0x380] ;  /* 0x00007000ff0577ac */ /* 0x000e6e0008000800 */
[----:B------:R-:W0:Y:S02]  /*0040*/  LDC R0, c[0x0][0x360] ;  /* 0x0000d800ff007b82 */ /* 0x000e240000000800 */
[----:B0-----:R-:W-:-:S05]  /*0050*/  IMAD R0, R0, UR4, R3 ;  /* 0x0000000400007c24 */ /* 0x001fca000f8e0203 */
[----:B-1----:R-:W-:-:S13]  /*0060*/  ISETP.GE.AND P0, PT, R0, UR5, PT ;  /* 0x0000000500007c0c */ /* 0x002fda000bf06270 */
[----:B------:R-:W-:Y:S05]  /*0070*/  @P0 EXIT ;  /* 0x000000000000094d */ /* 0x000fea0003800000 */
[----:B------:R-:W0:Y:S01]  /*0080*/  LDCU UR9, c[0x0][0x384] ;  /* 0x00007080ff0977ac */ /* 0x000e220008000800 */
[----:B------:R-:W-:Y:S01]  /*0090*/  CS2R R22, SRZ ;  /* 0x0000000000167805 */ /* 0x000fe2000001ff00 */
[----:B------:R-:W1:Y:S01]  /*00a0*/  LDCU.64 UR16, c[0x0][0x358] ;  /* 0x00006b00ff1077ac */ /* 0x000e620008000a00 */
[----:B0-----:R-:W-:-:S09]  /*00b0*/  UISETP.GE.AND UP0, UPT, UR9, 0x1, UPT ;  /* 0x000000010900788c */ /* 0x001fd2000bf06270 */
[----:B-1----:R-:W-:Y:S05]  /*00c0*/  BRA.U !UP0, `(.L_x_0) ;  /* 0x0000000d08447547 */ /* 0x002fea000b800000 */
[----:B------:R-:W-:Y:S02]  /*00d0*/  UISETP.GE.U32.AND UP1, UPT, UR9, 0x10, UPT ;  /* 0x000000100900788c */ /* 0x000fe4000bf26070 */
[----:B------:R-:W-:Y:S01]  /*00e0*/  IMAD R2, R0, UR9, RZ ;  /* 0x0000000900027c24 */ /* 0x000fe2000f8e02ff */
[----:B------:R-:W-:Y:S01]  /*00f0*/  ULOP3.LUT UR14, UR9, 0xf, URZ, 0xc0, !UPT ;  /* 0x0000000f090e7892 */ /* 0x000fe2000f8ec0ff */
[----:B------:R-:W-:Y:S01]  /*0100*/  CS2R R22, SRZ ;  /* 0x0000000000167805 */ /* 0x000fe2000001ff00 */
[----:B------:R-:W-:Y:S02]  /*0110*/  UMOV UR4, URZ ;  /* 0x000000ff00047c82 */ /* 0x000fe40008000000 */
[----:B------:R-:W-:Y:S02]  /*0120*/  UISETP.NE.AND UP0, UPT, UR14, URZ, UPT ;  /* 0x000000ff0e00728c */ /* 0x000fe4000bf05270 */
[----:B------:R-:W-:Y:S09]  /*0130*/  BRA.U !UP1, `(.L_x_1) ;  /* 0x0000000509947547 */ /* 0x000ff2000b800000 */
[----:B------:R-:W0:Y:S01]  /*0140*/  LDCU.64 UR10, c[0x0][0x388] ;  /* 0x00007100ff0a77ac */ /* 0x000e220008000a00 */
[----:B------:R-:W-:Y:S02]  /*0150*/  MOV R3, R2 ;  /* 0x0000000200037202 */ /* 0x000fe40000000f00 */
[----:B------:R-:W-:Y:S01]  /*0160*/  CS2R R22, SRZ ;  /* 0x0000000000167805 */ /* 0x000fe2000001ff00 */
[----:B------:R-:W1:Y:S01]  /*0170*/  LDCU.64 UR12, c[0x0][0x390] ;  /* 0x00007200ff0c77ac */ /* 0x000e620008000a00 */
[----:B------:R-:W-:Y:S02]  /*0180*/  ULOP3.LUT UR4, UR9, 0x7ffffff0, URZ, 0xc0, !UPT ;  /* 0x7ffffff009047892 */ /* 0x000fe4000f8ec0ff */
[----:B0-----:R-:W-:Y:S02]  /*0190*/  UIADD3 UR7, UP1, UPT, UR10, 0x40, URZ ;  /* 0x000000400a077890 */ /* 0x001fe4000ff3e0ff */
[----:B------:R-:W-:Y:S02]  /*01a0*/  UIADD3 UR10, UPT, UPT, -UR4, URZ, URZ ;  /* 0x000000ff040a7290 */ /* 0x000fe4000fffe1ff */
[----:B-1----:R-:W-:-:S02]  /*01b0*/  UIADD3 UR5, UP2, UPT, UR12, 0x20, URZ ;  /* 0x000000200c057890 */ /* 0x002fc4000ff5e0ff */
[----:B------:R-:W-:Y:S02]  /*01c0*/  UIADD3.X UR8, UPT, UPT, URZ, UR11, URZ, UP1, !UPT ;  /* 0x0000000bff087290 */ /* 0x000fe40008ffe4ff */
[----:B------:R-:W-:-:S12]  /*01d0*/  UIADD3.X UR6, UPT, UPT, URZ, UR13, URZ, UP2, !UPT ;  /* 0x0000000dff067290 */ /* 0x000fd800097fe4ff */
.L_x_2:
[----:B------:R-:W-:Y:S01]  /*01e0*/  MOV R10, UR5 ;  /* 0x00000005000a7c02 */ /* 0x000fe20008000f00 */
[----:B------:R-:W0:Y:S01]  /*01f0*/  LDC.64 R8, c[0x0][0x398] ;  /* 0x0000e600ff087b82 */ /* 0x000e220000000a00 */
[----:B------:R-:W-:-:S03]  /*0200*/  MOV R11, UR6 ;  /* 0x00000006000b7c02 */ /* 0x000fc60008000f00 */
[----:B------:R-:W-:-:S05]  /*0210*/  IMAD.WIDE R10, R3, 0x4, R10 ;  /* 0x00000004030a7825 */ /* 0x000fca00078e020a */
[----:B------:R-:W0:Y:S04]  /*0220*/  LDG.E R21, desc[UR16][R10.64+-0x20] ;  /* 0xffffe0100a157981 */ /* 0x000e28000c1e1900 */
[----:B------:R-:W2:Y:S04]  /*0230*/  LDG.E R29, desc[UR16][R10.64+-0x1c] ;  /* 0xffffe4100a1d7981 */ /* 0x000ea8000c1e1900 */
[----:B------:R-:W3:Y:S01]  /*0240*/  LDG.E R13, desc[UR16][R10.64+-0x18] ;  /* 0xffffe8100a0d7981 */ /* 0x000ee2000c1e1900 */
[----:B------:R-:W-:Y:S02]  /*0250*/  MOV R6, UR7 ;  /* 0x0000000700067c02 */ /* 0x000fe40008000f00 */
[----:B------:R-:W-:Y:S01]  /*0260*/  MOV R7, UR8 ;  /* 0x0000000800077c02 */ /* 0x000fe20008000f00 */
[----:B------:R-:W4:Y:S02]  /*0270*/  LDG.E R27, desc[UR16][R10.64+-0x14] ;  /* 0xffffec100a1b7981 */ /* 0x000f24000c1e1900 */
[----:B------:R-:W-:-:S02]  /*0280*/  IMAD.WIDE R6, R3, 0x8, R6 ;  /* 0x0000000803067825 */ /* 0x000fc400078e0206 */
[----:B------:R-:W5:Y:S04]  /*0290*/  LDG.E R5, desc[UR16][R10.64+-0x10] ;  /* 0xfffff0100a057981 */ /* 0x000f68000c1e1900 */
[----:B------:R-:W4:Y:S04]  /*02a0*/  LDG.E.64 R24, desc[UR16][R6.64+-0x40] ;  /* 0xffffc01006187981 */ /* 0x000f28000c1e1b00 */
[----:B------:R-:W5:Y:S04]  /*02b0*/  LDG.E.64 R16, desc[UR16][R6.64+-0x38] ;  /* 0xffffc81006107981 */ /* 0x000f68000c1e1b00 */
[----:B------:R-:W5:Y:S01]  /*02c0*/  LDG.E R4, desc[UR16][R10.64+-0xc] ;  /* 0xfffff4100a047981 */ /* 0x000f62000c1e1900 */
[----:B0-----:R-:W-:-:S06]  /*02d0*/  IMAD.WIDE R20, R21, 0x8, R8 ;  /* 0x0000000815147825 */ /* 0x001fcc00078e0208 */
[----:B------:R-:W4:Y:S01]  /*02e0*/  LDG.E.64 R20, desc[UR16][R20.64] ;  /* 0x0000001014147981 */ /* 0x000f22000c1e1b00 */
[----:B--2---:R-:W-:-:S05]  /*02f0*/  IMAD.WIDE R28, R29, 0x8, R8 ;  /* 0x000000081d1c7825 */ /* 0x004fca00078e0208 */
[----:B------:R-:W2:Y:S01]  /*0300*/  LDG.E.64 R18, desc[UR16][R28.64] ;  /* 0x000000101c127981 */ /* 0x000ea2000c1e1b00 */
[----:B---3--:R-:W-:-:S03]  /*0310*/  IMAD.WIDE R14, R13, 0x8, R8 ;  /* 0x000000080d0e7825 */ /* 0x008fc600078e0208 */
[----:B------:R-:W3:Y:S04]  /*0320*/  LDG.E.64 R12, desc[UR16][R6.64+-0x30] ;  /* 0xffffd010060c7981 */ /* 0x000ee8000c1e1b00 */
[----:B------:R-:W3:Y:S04]  /*0330*/  LDG.E.64 R14, desc[UR16][R14.64] ;  /* 0x000000100e0e7981 */ /* 0x000ee8000c1e1b00 */
[----:B------:R-:W3:Y:S01]  /*0340*/  LDG.E R29, desc[UR16][R10.64] ;  /* 0x000000100a1d7981 */ /* 0x000ee2000c1e1900 */
[----:B----4-:R-:W-:Y:S01]  /*0350*/  DFMA R24, R24, R20, R22 ;  /* 0x000000141818722b */ /* 0x010fe20000000016 */
[----:B------:R-:W-:-:S02]  /*0360*/  IMAD.WIDE R20, R27, 0x8, R8 ;  /* 0x000000081b147825 */ /* 0x000fc400078e0208 */
[----:B------:R-:W4:Y:S02]  /*0370*/  LDG.E R27, desc[UR16][R10.64+-0x4] ;  /* 0xfffffc100a1b7981 */ /* 0x000f24000c1e1900 */
[----:B-----5:R-:W-:-:S03]  /*0380*/  IMAD.WIDE R22, R5, 0x8, R8 ;  /* 0x0000000805167825 */ /* 0x020fc600078e0208 */
[----:B--2---:R-:W-:Y:S01]  /*0390*/  DFMA R16, R16, R18, R24 ;  /* 0x000000121010722b */ /* 0x004fe20000000018 */
[----:B------:R-:W2:Y:S04]  /*03a0*/  LDG.E.64 R20, desc[UR16][R20.64] ;  /* 0x0000001014147981 */ /* 0x000ea8000c1e1b00 */
[----:B------:R-:W2:Y:S04]  /*03b0*/  LDG.E.64 R18, desc[UR16][R6.64+-0x28] ;  /* 0xffffd81006127981 */ /* 0x000ea8000c1e1b00 */
[----:B------:R-:W5:Y:S04]  /*03c0*/  LDG.E R5, desc[UR16][R10.64+-0x8] ;  /* 0xfffff8100a057981 */ /* 0x000f68000c1e1900 */
[----:B------:R-:W4:Y:S04]  /*03d0*/  LDG.E.64 R22, desc[UR16][R22.64] ;  /* 0x0000001016167981 */ /* 0x000f28000c1e1b00 */
[----:B------:R-:W4:Y:S01]  /*03e0*/  LDG.E.64 R24, desc[UR16][R6.64+-0x20] ;  /* 0xffffe01006187981 */ /* 0x000f22000c1e1b00 */
[----:B---3--:R-:W-:Y:S01]  /*03f0*/  DFMA R12, R12, R14, R16 ;  /* 0x0000000e0c0c722b */ /* 0x008fe20000000010 */
[----:B------:R-:W-:-:S02]  /*0400*/  IMAD.WIDE R14, R4, 0x8, R8 ;  /* 0x00000008040e7825 */ /* 0x000fc400078e0208 */
[----:B------:R-:W3:Y:S04]  /*0410*/  LDG.E.64 R16, desc[UR16][R6.64+-0x18] ;  /* 0xffffe81006107981 */ /* 0x000ee8000c1e1b00 */
[----:B------:R-:W3:Y:S01]  /*0420*/  LDG.E.64 R14, desc[UR16][R14.64] ;  /* 0x000000100e0e7981 */ /* 0x000ee2000c1e1b00 */
[----:B--2---:R-:W-:-:S03]  /*0430*/  DFMA R18, R18, R20, R12 ;  /* 0x000000141212722b */ /* 0x004fc6000000000c */
[----:B------:R-:W2:Y:S01]  /*0440*/  LDG.E.64 R20, desc[UR16][R6.64+-0x8] ;  /* 0xfffff81006147981 */ /* 0x000ea2000c1e1b00 */
[----:B-----5:R-:W-:-:S03]  /*0450*/  IMAD.WIDE R12, R5, 0x8, R8 ;  /* 0x00000008050c7825 */ /* 0x020fc600078e0208 */
[----:B------:R-:W5:Y:S04]  /*0460*/  LDG.E.64 R4, desc[UR16][R6.64+-0x10] ;  /* 0xfffff01006047981 */ /* 0x000f68000c1e1b00 */
[----:B------:R-:W5:Y:S01]  /*0470*/  LDG.E.64 R12, desc[UR16][R12.64] ;  /* 0x000000100c0c7981 */ /* 0x000f62000c1e1b00 */
[----:B----4-:R-:W-:Y:S01]  /*0480*/  DFMA R22, R24, R22, R18 ;  /* 0x000000161816722b */ /* 0x010fe20000000012 */
[--C-:B------:R-:W-:Y:S02]  /*0490*/  IMAD.WIDE R18, R27, 0x8, R8.reuse ;  /* 0x000000081b127825 */ /* 0x100fe400078e0208 */
[----:B------:R-:W4:Y:S04]  /*04a0*/  LDG.E R25, desc[UR16][R10.64+0x4] ;  /* 0x000004100a197981 */ /* 0x000f28000c1e1900 */
[----:B------:R-:W2:Y:S04]  /*04b0*/  LDG.E R27, desc[UR16][R10.64+0x8] ;  /* 0x000008100a1b7981 */ /* 0x000ea8000c1e1900 */
[----:B------:R-:W2:Y:S01]  /*04c0*/  LDG.E.64 R18, desc[UR16][R18.64] ;  /* 0x0000001012127981 */ /* 0x000ea2000c1e1b00 */
[----:B---3--:R-:W-:Y:S01]  /*04d0*/  DFMA R14, R16, R14, R22 ;  /* 0x0000000e100e722b */ /* 0x008fe20000000016 */
[----:B------:R-:W-:-:S02]  /*04e0*/  IMAD.WIDE R16, R29, 0x8, R8 ;  /* 0x000000081d107825 */ /* 0x000fc400078e0208 */
[----:B------:R-:W3:Y:S04]  /*04f0*/  LDG.E.64 R22, desc[UR16][R6.64] ;  /* 0x0000001006167981 */ /* 0x000ee8000c1e1b00 */
[----:B------:R-:W3:Y:S04]  /*0500*/  LDG.E R29, desc[UR16][R10.64+0xc] ;  /* 0x00000c100a1d7981 */ /* 0x000ee8000c1e1900 */
[----:B------:R-:W3:Y:S01]  /*0510*/  LDG.E.64 R16, desc[UR16][R16.64] ;  /* 0x0000001010107981 */ /* 0x000ee2000c1e1b00 */
[----:B-----5:R-:W-:-:S03]  /*0520*/  DFMA R4, R4, R12, R14 ;  /* 0x0000000c0404722b */ /* 0x020fc6000000000e */
[----:B------:R-:W5:Y:S01]  /*0530*/  LDG.E.64 R14, desc[UR16][R6.64+0x8] ;  /* 0x00000810060e7981 */ /* 0x000f62000c1e1b00 */
[----:B----4-:R-:W-:-:S03]  /*0540*/  IMAD.WIDE R12, R25, 0x8, R8 ;  /* 0x00000008190c7825 */ /* 0x010fc600078e0208 */
[----:B------:R-:W4:Y:S04]  /*0550*/  LDG.E R25, desc[UR16][R10.64+0x14] ;  /* 0x000014100a197981 */ /* 0x000f28000c1e1900 */
[----:B------:R-:W5:Y:S01]  /*0560*/  LDG.E.64 R12, desc[UR16][R12.64] ;  /* 0x000000100c0c7981 */ /* 0x000f62000c1e1b00 */
[----:B--2---:R-:W-:-:S03]  /*0570*/  DFMA R18, R20, R18, R4 ;  /* 0x000000121412722b */ /* 0x004fc60000000004 */
[----:B------:R-:W2:Y:S01]  /*0580*/  LDG.E R5, desc[UR16][R10.64+0x10] ;  /* 0x000010100a057981 */ /* 0x000ea2000c1e1900 */
[----:B------:R-:W-:-:S03]  /*0590*/  IMAD.WIDE R20, R27, 0x8, R8 ;  /* 0x000000081b147825 */ /* 0x000fc600078e0208 */
[----:B------:R-:W4:Y:S04]  /*05a0*/  LDG.E R4, desc[UR16][R10.64+0x1c] ;  /* 0x00001c100a047981 */ /* 0x000f28000c1e1900 */
[----:B------:R-:W4:Y:S01]  /*05b0*/  LDG.E.64 R20, desc[UR16][R20.64] ;  /* 0x0000001014147981 */ /* 0x000f22000c1e1b00 */
[----:B---3--:R-:W-:-:S03]  /*05c0*/  DFMA R16, R22, R16, R18 ;  /* 0x000000101610722b */ /* 0x008fc60000000012 */
[----:B------:R-:W3:Y:S01]  /*05d0*/  LDG.E.64 R18, desc[UR16][R6.64+0x10] ;  /* 0x0000101006127981 */ /* 0x000ee2000c1e1b00 */
[----:B------:R-:W-:-:S03]  /*05e0*/  IMAD.WIDE R22, R29, 0x8, R8 ;  /* 0x000000081d167825 */ /* 0x000fc600078e0208 */
[----:B------:R-:W3:Y:S04]  /*05f0*/  LDG.E R29, desc[UR16][R10.64+0x18] ;  /* 0x000018100a1d7981 */ /* 0x000ee8000c1e1900 */
[----:B------:R-:W3:Y:S04]  /*0600*/  LDG.E.64 R22, desc[UR16][R22.64] ;  /* 0x0000001016167981 */ /* 0x000ee8000c1e1b00 */
[----:B------:R-:W3:Y:S04]  /*0610*/  LDG.E.64 R26, desc[UR16][R6.64+0x18] ;  /* 0x00001810061a7981 */ /* 0x000ee8000c1e1b00 */
[----:B------:R-:W3:Y:S01]  /*0620*/  LDG.E.64 R10, desc[UR16][R6.64+0x30] ;  /* 0x00003010060a7981 */ /* 0x000ee2000c1e1b00 */
[----:B-----5:R-:W-:-:S03]  /*0630*/  DFMA R12, R14, R12, R16 ;  /* 0x0000000c0e0c722b */ /* 0x020fc60000000010 */
[----:B------:R-:W5:Y:S01]  /*0640*/  LDG.E.64 R16, desc[UR16][R6.64+0x20] ;  /* 0x0000201006107981 */ /* 0x000f62000c1e1b00 */
[----:B--2---:R-:W-:-:S04]  /*0650*/  IMAD.WIDE R14, R5, 0x8, R8 ;  /* 0x00000008050e7825 */ /* 0x004fc800078e0208 */
[----:B----4-:R-:W-:Y:S02]  /*0660*/  IMAD.WIDE R24, R25, 0x8, R8 ;  /* 0x0000000819187825 */ /* 0x010fe400078e0208 */
[----:B------:R-:W5:Y:S04]  /*0670*/  LDG.E.64 R14, desc[UR16][R14.64] ;  /* 0x000000100e0e7981 */ /* 0x000f68000c1e1b00 */
[----:B------:R-:W2:Y:S01]  /*0680*/  LDG.E.64 R24, desc[UR16][R24.64] ;  /* 0x0000001018187981 */ /* 0x000ea2000c1e1b00 */
[----:B---3--:R-:W-:-:S03]  /*0690*/  DFMA R12, R18, R20, R12 ;  /* 0x00000014120c722b */ /* 0x008fc6000000000c */
[----:B------:R-:W2:Y:S01]  /*06a0*/  LDG.E.64 R18, desc[UR16][R6.64+0x28] ;  /* 0x0000281006127981 */ /* 0x000ea2000c1e1b00 */
[----:B------:R-:W-:-:S04]  /*06b0*/  IMAD.WIDE R20, R29, 0x8, R8 ;  /* 0x000000081d147825 */ /* 0x000fc800078e0208 */
[----:B------:R-:W-:Y:S02]  /*06c0*/  IMAD.WIDE R4, R4, 0x8, R8 ;  /* 0x0000000804047825 */ /* 0x000fe400078e0208 */
[----:B------:R-:W3:Y:S01]  /*06d0*/  LDG.E.64 R20, desc[UR16][R20.64] ;  /* 0x0000001014147981 */ /* 0x000ee2000c1e1b00 */
[----:B------:R-:W-:-:S03]  /*06e0*/  DFMA R12, R26, R22, R12 ;  /* 0x000000161a0c722b */ /* 0x000fc6000000000c */
[----:B------:R-:W4:Y:S04]  /*06f0*/  LDG.E.64 R22, desc[UR16][R6.64+0x38] ;  /* 0x0000381006167981 */ /* 0x000f28000c1e1b00 */
[----:B------:R-:W4:Y:S01]  /*0700*/  LDG.E.64 R4, desc[UR16][R4.64] ;  /* 0x0000001004047981 */ /* 0x000f22000c1e1b00 */
[----:B------:R-:W-:-:S04]  /*0710*/  UIADD3 UR10, UPT, UPT, UR10, 0x10, URZ ;  /* 0x000000100a0a7890 */ /* 0x000fc8000fffe0ff */
[----:B------:R-:W-:Y:S01]  /*0720*/  UISETP.NE.AND UP1, UPT, UR10, URZ, UPT ;  /* 0x000000ff0a00728c */ /* 0x000fe2000bf25270 */
[----:B------:R-:W-:Y:S01]  /*0730*/  IADD3 R3, PT, PT, R3, 0x10, RZ ;  /* 0x0000001003037810 */ /* 0x000fe20007ffe0ff */
[----:B-----5:R-:W-:-:S08]  /*0740*/  DFMA R12, R16, R14, R12 ;  /* 0x0000000e100c722b */ /* 0x020fd0000000000c */
[----:B--2---:R-:W-:-:S08]  /*0750*/  DFMA R12, R18, R24, R12 ;  /* 0x00000018120c722b */ /* 0x004fd0000000000c */
[----:B---3--:R-:W-:-:S08]  /*0760*/  DFMA R10, R10, R20, R12 ;  /* 0x000000140a0a722b */ /* 0x008fd0000000000c */
[----:B----4-:R-:W-:Y:S01]  /*0770*/  DFMA R22, R22, R4, R10 ;  /* 0x000000041616722b */ /* 0x010fe2000000000a */
[----:B------:R-:W-:Y:S10]  /*0780*/  BRA.U UP1, `(.L_x_2) ;  /* 0xfffffff901947547 */ /* 0x000ff4000b83ffff */
.L_x_1:
[----:B------:R-:W-:Y:S05]  /*0790*/  BRA.U !UP0, `(.L_x_0) ;  /* 0x0000000508907547 */ /* 0x000fea000b800000 */
[----:B------:R-:W-:Y:S02]  /*07a0*/  UISETP.GE.U32.AND UP0, UPT, UR14, 0x8, UPT ;  /* 0x000000080e00788c */ /* 0x000fe4000bf06070 */
[----:B------:R-:W-:-:S04]  /*07b0*/  ULOP3.LUT UR6, UR9, 0x7, URZ, 0xc0, !UPT ;  /* 0x0000000709067892 */ /* 0x000fc8000f8ec0ff */
[----:B------:R-:W-:-:S03]  /*07c0*/  UISETP.NE.AND UP1, UPT, UR6, URZ, UPT ;  /* 0x000000ff0600728c */ /* 0x000fc6000bf25270 */
[----:B------:R-:W-:Y:S08]  /*07d0*/  BRA.U !UP0, `(.L_x_3) ;  /* 0x0000000108bc7547 */ /* 0x000ff0000b800000 */
[----:B------:R-:W0:Y:S01]  /*07e0*/  LDC.64 R26, c[0x0][0x390] ;  /* 0x0000e400ff1a7b82 */ /* 0x000e220000000a00 */
[----:B------:R-:W-:-:S07]  /*07f0*/  IADD3 R5, PT, PT, R2, UR4, RZ ;  /* 0x0000000402057c10 */ /* 0x000fce000fffe0ff */
[----:B------:R-:W1:Y:S08]  /*0800*/  LDC.64 R8, c[0x0][0x398] ;  /* 0x0000e600ff087b82 */ /* 0x000e700000000a00 */
[----:B------:R-:W2:Y:S01]  /*0810*/  LDC.64 R6, c[0x0][0x388] ;  /* 0x0000e200ff067b82 */ /* 0x000ea20000000a00 */
[----:B0-----:R-:W-:-:S05]  /*0820*/  IMAD.WIDE R26, R5, 0x4, R26 ;  /* 0x00000004051a7825 */ /* 0x001fca00078e021a */
[----:B------:R-:W1:Y:S04]  /*0830*/  LDG.E R21, desc[UR16][R26.64] ;  /* 0x000000101a157981 */ /* 0x000e68000c1e1900 */
[----:B------:R-:W3:Y:S04]  /*0840*/  LDG.E R13, desc[UR16][R26.64+0x4] ;  /* 0x000004101a0d7981 */ /* 0x000ee8000c1e1900 */
[----:B------:R-:W4:Y:S01]  /*0850*/  LDG.E R3, desc[UR16][R26.64+0x8] ;  /* 0x000008101a037981 */ /* 0x000f22000c1e1900 */
[----:B--2---:R-:W-:-:S03]  /*0860*/  IMAD.WIDE R6, R5, 0x8, R6 ;  /* 0x0000000805067825 */ /* 0x004fc600078e0206 */
[----:B------:R-:W2:Y:S04]  /*0870*/  LDG.E R29, desc[UR16][R26.64+0xc] ;  /* 0x00000c101a1d7981 */ /* 0x000ea8000c1e1900 */
[----:B------:R-:W5:Y:S04]  /*0880*/  LDG.E.64 R18, desc[UR16][R6.64] ;  /* 0x0000001006127981 */ /* 0x000f68000c1e1b00 */
[----:B------:R-:W2:Y:S04]  /*0890*/  LDG.E R25, desc[UR16][R26.64+0x10] ;  /* 0x000010101a197981 */ /* 0x000ea8000c1e1900 */
[----:B------:R-:W5:Y:S04]  /*08a0*/  LDG.E.64 R16, desc[UR16][R6.64+0x8] ;  /* 0x0000081006107981 */ /* 0x000f68000c1e1b00 */
[----:B------:R-:W5:Y:S04]  /*08b0*/  LDG.E.64 R14, desc[UR16][R6.64+0x10] ;  /* 0x00001010060e7981 */ /* 0x000f68000c1e1b00 */
[----:B------:R-:W5:Y:S04]  /*08c0*/  LDG.E R4, desc[UR16][R26.64+0x18] ;  /* 0x000018101a047981 */ /* 0x000f68000c1e1900 */
[----:B------:R-:W5:Y:S01]  /*08d0*/  LDG.E R5, desc[UR16][R26.64+0x1c] ;  /* 0x00001c101a057981 */ /* 0x000f62000c1e1900 */
[----:B-1----:R-:W-:-:S06]  /*08e0*/  IMAD.WIDE R20, R21, 0x8, R8 ;  /* 0x0000000815147825 */ /* 0x002fcc00078e0208 */
[----:B------:R-:W5:Y:S01]  /*08f0*/  LDG.E.64 R20, desc[UR16][R20.64] ;  /* 0x0000001014147981 */ /* 0x000f62000c1e1b00 */
[----:B---3--:R-:W-:-:S06]  /*0900*/  IMAD.WIDE R12, R13, 0x8, R8 ;  /* 0x000000080d0c7825 */ /* 0x008fcc00078e0208 */
[----:B------:R-:W3:Y:S01]  /*0910*/  LDG.E.64 R12, desc[UR16][R12.64] ;  /* 0x000000100c0c7981 */ /* 0x000ee2000c1e1b00 */
[----:B----4-:R-:W-:-:S03]  /*0920*/  IMAD.WIDE R10, R3, 0x8, R8 ;  /* 0x00000008030a7825 */ /* 0x010fc600078e0208 */
[----:B------:R5:W4:Y:S04]  /*0930*/  LDG.E R3, desc[UR16][R26.64+0x14] ;  /* 0x000014101a037981 */ /* 0x000b28000c1e1900 */
[----:B------:R-:W4:Y:S01]  /*0940*/  LDG.E.64 R10, desc[UR16][R10.64] ;  /* 0x000000100a0a7981 */ /* 0x000f22000c1e1b00 */
[----:B--2---:R-:W-:-:S06]  /*0950*/  IMAD.WIDE R24, R25, 0x8, R8 ;  /* 0x0000000819187825 */ /* 0x004fcc00078e0208 */
[----:B------:R-:W2:Y:S01]  /*0960*/  LDG.E.64 R24, desc[UR16][R24.64] ;  /* 0x0000001018187981 */ /* 0x000ea2000c1e1b00 */
[----:B-----5:R-:W-:-:S06]  /*0970*/  IMAD.WIDE R26, R4, 0x8, R8 ;  /* 0x00000008041a7825 */ /* 0x020fcc00078e0208 */
[----:B------:R-:W5:Y:S01]  /*0980*/  LDG.E.64 R26, desc[UR16][R26.64] ;  /* 0x000000101a1a7981 */ /* 0x000f62000c1e1b00 */
[----:B------:R-:W-:Y:S01]  /*0990*/  DFMA R18, R18, R20, R22 ;  /* 0x000000141212722b */ /* 0x000fe20000000016 */
[----:B------:R-:W-:Y:S02]  /*09a0*/  IMAD.WIDE R22, R29, 0x8, R8 ;  /* 0x000000081d167825 */ /* 0x000fe400078e0208 */
[----:B------:R-:W2:Y:S04]  /*09b0*/  LDG.E.64 R20, desc[UR16][R6.64+0x18] ;  /* 0x0000181006147981 */ /* 0x000ea8000c1e1b00 */
[----:B------:R-:W2:Y:S01]  /*09c0*/  LDG.E.64 R22, desc[UR16][R22.64] ;  /* 0x0000001016167981 */ /* 0x000ea2000c1e1b00 */
[----:B---3--:R-:W-:-:S03]  /*09d0*/  DFMA R12, R16, R12, R18 ;  /* 0x0000000c100c722b */ /* 0x008fc60000000012 */
[----:B------:R-:W3:Y:S01]  /*09e0*/  LDG.E.64 R16, desc[UR16][R6.64+0x20] ;  /* 0x0000201006107981 */ /* 0x000ee2000c1e1b00 */
[----:B----4-:R-:W-:-:S04]  /*09f0*/  IMAD.WIDE R18, R3, 0x8, R8 ;  /* 0x0000000803127825 */ /* 0x010fc800078e0208 */
[----:B------:R-:W-:Y:S02]  /*0a00*/  DFMA R10, R14, R10, R12 ;  /* 0x0000000a0e0a722b */ /* 0x000fe4000000000c */
[----:B------:R-:W4:Y:S04]  /*0a10*/  LDG.E.64 R12, desc[UR16][R6.64+0x28] ;  /* 0x00002810060c7981 */ /* 0x000f28000c1e1b00 */
[----:B------:R-:W4:Y:S01]  /*0a20*/  LDG.E.64 R18, desc[UR16][R18.64] ;  /* 0x0000001012127981 */ /* 0x000f22000c1e1b00 */
[----:B------:R-:W-:-:S03]  /*0a30*/  IMAD.WIDE R8, R5, 0x8, R8 ;  /* 0x0000000805087825 */ /* 0x000fc600078e0208 */
[----:B------:R-:W5:Y:S04]  /*0a40*/  LDG.E.64 R14, desc[UR16][R6.64+0x30] ;  /* 0x00003010060e7981 */ /* 0x000f68000c1e1b00 */
[----:B------:R-:W5:Y:S04]  /*0a50*/  LDG.E.64 R4, desc[UR16][R6.64+0x38] ;  /* 0x0000381006047981 */ /* 0x000f68000c1e1b00 */
[----:B------:R-:W5:Y:S01]  /*0a60*/  LDG.E.64 R8, desc[UR16][R8.64] ;  /* 0x0000001008087981 */ /* 0x000f62000c1e1b00 */
[----:B------:R-:W-:Y:S01]  /*0a70*/  UIADD3 UR4, UPT, UPT, UR4, 0x8, URZ ;  /* 0x0000000804047890 */ /* 0x000fe2000fffe0ff */
[----:B--2---:R-:W-:-:S08]  /*0a80*/  DFMA R10, R20, R22, R10 ;  /* 0x00000016140a722b */ /* 0x004fd0000000000a */
[----:B---3--:R-:W-:-:S08]  /*0a90*/  DFMA R10, R16, R24, R10 ;  /* 0x00000018100a722b */ /* 0x008fd0000000000a */
[----:B----4-:R-:W-:-:S08]  /*0aa0*/  DFMA R10, R12, R18, R10 ;  /* 0x000000120c0a722b */ /* 0x010fd0000000000a */
[----:B-----5:R-:W-:-:S08]  /*0ab0*/  DFMA R10, R14, R26, R10 ;  /* 0x0000001a0e0a722b */ /* 0x020fd0000000000a */
[----:B------:R-:W-:-:S11]  /*0ac0*/  DFMA R22, R4, R8, R10 ;  /* 0x000000080416722b */ /* 0x000fd6000000000a */
.L_x_3:
[----:B------:R-:W-:Y:S05]  /*0ad0*/  BRA.U !UP1, `(.L_x_0) ;  /* 0x0000000109c07547 */ /* 0x000fea000b800000 */
[----:B------:R-:W-:Y:S02]  /*0ae0*/  UISETP.GE.U32.AND UP0, UPT, UR6, 0x4, UPT ;  /* 0x000000040600788c */ /* 0x000fe4000bf06070 */
[----:B------:R-:W-:-:S04]  /*0af0*/  ULOP3.LUT UR5, UR9, 0x3, URZ, 0xc0, !UPT ;  /* 0x0000000309057892 */ /* 0x000fc8000f8ec0ff */
[----:B------:R-:W-:-:S03]  /*0b00*/  UISETP.NE.AND UP1, UPT, UR5, URZ, UPT ;  /* 0x000000ff0500728c */ /* 0x000fc6000bf25270 */
[----:B------:R-:W-:Y:S08]  /*0b10*/  BRA.U !UP0, `(.L_x_4) ;  /* 0x00000001086c7547 */ /* 0x000ff0000b800000 */
[----:B------:R-:W0:Y:S01]  /*0b20*/  LDC.64 R4, c[0x0][0x390] ;  /* 0x0000e400ff047b82 */ /* 0x000e220000000a00 */
[----:B------:R-:W-:-:S07]  /*0b30*/  IADD3 R7, PT, PT, R2, UR4, RZ ;  /* 0x0000000402077c10 */ /* 0x000fce000fffe0ff */
[----:B------:R-:W1:Y:S01]  /*0b40*/  LDC.64 R14, c[0x0][0x388] ;  /* 0x0000e200ff0e7b82 */ /* 0x000e620000000a00 */
[----:B0-----:R-:W-:-:S07]  /*0b50*/  IMAD.WIDE R10, R7, 0x4, R4 ;  /* 0x00000004070a7825 */ /* 0x001fce00078e0204 */
[----:B------:R-:W0:Y:S01]  /*0b60*/  LDC.64 R4, c[0x0][0x398] ;  /* 0x0000e600ff047b82 */ /* 0x000e220000000a00 */
[----:B------:R-:W0:Y:S04]  /*0b70*/  LDG.E R19, desc[UR16][R10.64] ;  /* 0x000000100a137981 */ /* 0x000e28000c1e1900 */
[----:B------:R-:W2:Y:S04]  /*0b80*/  LDG.E R17, desc[UR16][R10.64+0x4] ;  /* 0x000004100a117981 */ /* 0x000ea8000c1e1900 */
[----:B------:R-:W3:Y:S04]  /*0b90*/  LDG.E R13, desc[UR16][R10.64+0x8] ;  /* 0x000008100a0d7981 */ /* 0x000ee8000c1e1900 */
[----:B------:R-:W4:Y:S01]  /*0ba0*/  LDG.E R3, desc[UR16][R10.64+0xc] ;  /* 0x00000c100a037981 */ /* 0x000f22000c1e1900 */
[----:B-1----:R-:W-:-:S05]  /*0bb0*/  IMAD.WIDE R14, R7, 0x8, R14 ;  /* 0x00000008070e7825 */ /* 0x002fca00078e020e */
[----:B------:R-:W5:Y:S04]  /*0bc0*/  LDG.E.64 R6, desc[UR16][R14.64] ;  /* 0x000000100e067981 */ /* 0x000f68000c1e1b00 */
[----:B------:R-:W5:Y:S04]  /*0bd0*/  LDG.E.64 R8, desc[UR16][R14.64+0x8] ;  /* 0x000008100e087981 */ /* 0x000f68000c1e1b00 */
[----:B------:R-:W5:Y:S01]  /*0be0*/  LDG.E.64 R10, desc[UR16][R14.64+0x10] ;  /* 0x000010100e0a7981 */ /* 0x000f62000c1e1b00 */
[----:B0-----:R-:W-:-:S04]  /*0bf0*/  IMAD.WIDE R18, R19, 0x8, R4 ;  /* 0x0000000813127825 */ /* 0x001fc800078e0204 */
[--C-:B--2---:R-:W-:Y:S02]  /*0c00*/  IMAD.WIDE R16, R17, 0x8, R4.reuse ;  /* 0x0000000811107825 */ /* 0x104fe400078e0204 */
[----:B------:R-:W5:Y:S02]  /*0c10*/  LDG.E.64 R18, desc[UR16][R18.64] ;  /* 0x0000001012127981 */ /* 0x000f64000c1e1b00 */
[--C-:B---3--:R-:W-:Y:S02]  /*0c20*/  IMAD.WIDE R12, R13, 0x8, R4.reuse ;  /* 0x000000080d0c7825 */ /* 0x108fe400078e0204 */
[----:B------:R-:W2:Y:S02]  /*0c30*/  LDG.E.64 R16, desc[UR16][R16.64] ;  /* 0x0000001010107981 */ /* 0x000ea4000c1e1b00 */
[----:B----4-:R-:W-:Y:S02]  /*0c40*/  IMAD.WIDE R20, R3, 0x8, R4 ;  /* 0x0000000803147825 */ /* 0x010fe400078e0204 */
[----:B------:R-:W3:Y:S04]  /*0c50*/  LDG.E.64 R12, desc[UR16][R12.64] ;  /* 0x000000100c0c7981 */ /* 0x000ee8000c1e1b00 */
[----:B------:R-:W4:Y:S04]  /*0c60*/  LDG.E.64 R4, desc[UR16][R14.64+0x18] ;  /* 0x000018100e047981 */ /* 0x000f28000c1e1b00 */
[----:B------:R-:W4:Y:S01]  /*0c70*/  LDG.E.64 R20, desc[UR16][R20.64] ;  /* 0x0000001014147981 */ /* 0x000f22000c1e1b00 */
[----:B------:R-:W-:Y:S01]  /*0c80*/  UIADD3 UR4, UPT, UPT, UR4, 0x4, URZ ;  /* 0x0000000404047890 */ /* 0x000fe2000fffe0ff */
[----:B-----5:R-:W-:-:S08]  /*0c90*/  DFMA R6, R6, R18, R22 ;  /* 0x000000120606722b */ /* 0x020fd00000000016 */
[----:B--2---:R-:W-:-:S08]  /*0ca0*/  DFMA R6, R8, R16, R6 ;  /* 0x000000100806722b */ /* 0x004fd00000000006 */
[----:B---3--:R-:W-:-:S08]  /*0cb0*/  DFMA R6, R10, R12, R6 ;  /* 0x0000000c0a06722b */ /* 0x008fd00000000006 */
[----:B----4-:R-:W-:-:S11]  /*0cc0*/  DFMA R22, R4, R20, R6 ;  /* 0x000000140416722b */ /* 0x010fd60000000006 */
.L_x_4:
[----:B------:R-:W-:Y:S05]  /*0cd0*/  BRA.U !UP1, `(.L_x_0) ;  /* 0x0000000109407547 */ /* 0x000fea000b800000 */
[----:B------:R-:W0:Y:S01]  /*0ce0*/  LDC.64 R10, c[0x0][0x388] ;  /* 0x0000e200ff0a7b82 */ /* 0x000e220000000a00 */
[----:B------:R-:W-:Y:S01]  /*0cf0*/  IADD3 R15, PT, PT, R2, UR4, RZ ;  /* 0x00000004020f7c10 */ /* 0x000fe2000fffe0ff */
[----:B------:R-:W-:-:S06]  /*0d00*/  UIADD3 UR5, UPT, UPT, -UR5, URZ, URZ ;  /* 0x000000ff05057290 */ /* 0x000fcc000fffe1ff */
[----:B------:R-:W1:Y:S08]  /*0d10*/  LDC.64 R8, c[0x0][0x390] ;  /* 0x0000e400ff087b82 */ /* 0x000e700000000a00 */
[----:B------:R-:W2:Y:S02]  /*0d20*/  LDC.64 R12, c[0x0][0x398] ;  /* 0x0000e600ff0c7b82 */ /* 0x000ea40000000a00 */
.L_x_5:
[----:B-1----:R-:W-:-:S06]  /*0d30*/  IMAD.WIDE R2, R15, 0x4, R8 ;  /* 0x000000040f027825 */ /* 0x002fcc00078e0208 */
[----:B------:R-:W2:Y:S01]  /*0d40*/  LDG.E R3, desc[UR16][R2.64] ;  /* 0x0000001002037981 */ /* 0x000ea2000c1e1900 */
[----:B0-----:R-:W-:-:S06]  /*0d50*/  IMAD.WIDE R4, R15, 0x8, R10 ;  /* 0x000000080f047825 */ /* 0x001fcc00078e020a */
[----:B------:R-:W3:Y:S01]  /*0d60*/  LDG.E.64 R4, desc[UR16][R4.64] ;  /* 0x0000001004047981 */ /* 0x000ee2000c1e1b00 */
[----:B--2---:R-:W-:-:S06]  /*0d70*/  IMAD.WIDE R6, R3, 0x8, R12 ;  /* 0x0000000803067825 */ /* 0x004fcc00078e020c */
[----:B------:R-:W3:Y:S01]  /*0d80*/  LDG.E.64 R6, desc[UR16][R6.64] ;  /* 0x0000001006067981 */ /* 0x000ee2000c1e1b00 */
[----:B------:R-:W-:-:S04]  /*0d90*/  UIADD3 UR5, UPT, UPT, UR5, 0x1, URZ ;  /* 0x0000000105057890 */ /* 0x000fc8000fffe0ff */
[----:B------:R-:W-:Y:S01]  /*0da0*/  UISETP.NE.AND UP0, UPT, UR5, URZ, UPT ;  /* 0x000000ff0500728c */ /* 0x000fe2000bf05270 */
[----:B------:R-:W-:Y:S01]  /*0db0*/  IADD3 R15, PT, PT, R15, 0x1, RZ ;  /* 0x000000010f0f7810 */ /* 0x000fe20007ffe0ff */
[----:B---3--:R-:W-:-:S07]  /*0dc0*/  DFMA R22, R4, R6, R22 ;  /* 0x000000060416722b */ /* 0x008fce0000000016 */
[----:B------:R-:W-:Y:S05]  /*0dd0*/  BRA.U UP0, `(.L_x_5) ;  /* 0xfffffffd00d47547 */ /* 0x000fea000b83ffff */
.L_x_0:
[----:B------:R-:W0:Y:S02]  /*0de0*/  LDC.64 R2, c[0x0][0x3a0] ;  /* 0x0000e800ff027b82 */ /* 0x000e240000000a00 */
[----:B0-----:R-:W-:-:S05]  /*0df0*/  IMAD.WIDE R2, R0, 0x8, R2 ;  /* 0x0000000800027825 */ /* 0x001fca00078e0202 */
[----:B------:R-:W-:Y:S01]  /*0e00*/  STG.E.64 desc[UR16][R2.64], R22 ;  /* 0x0000001602007986 */ /* 0x000fe2000c101b10 */
[----:B------:R-:W-:Y:S05]  /*0e10*/  EXIT ;  /* 0x000000000000794d */ /* 0x000fea0003800000 */
.L_x_6:
[----:B------:R-:W-:-:S00]  /*0e20*/  BRA `(.L_x_6) ;  /* 0xfffffffc00fc7947 */ /* 0x000fc0000383ffff */
[----:B------:R-:W-:-:S00]  /*0e30*/  NOP ;  /* 0x0000000000007918 */ /* 0x000fc00000000000 */
        /* <DEDUP_REMOVED lines=12> */
.L_x_7:


//--------------------- .nv.shared.reserved.0     --------------------------
	.section	.nv.shared.reserved.0,"aw",@nobits
	.weak		__nv_reservedSMEM_offset_0_alias
	.size		__nv_reservedSMEM_offset_0_alias, 0, 64
	.other		__nv_reservedSMEM_offset_0_alias,@"STO_CUDA_RESERVED_SHARED STV_DEFAULT"
__nv_reservedSMEM_offset_0_alias:
	.zero		0
	.zero		64


//--------------------- .nv.constant0._Z6cuspmviiPdPiS_S_ --------------------------
	.section	.nv.constant0._Z6cuspmviiPdPiS_S_,"a",@progbits
	.sectionflags	@""
	.align	4
.nv.constant0._Z6cuspmviiPdPiS_S_:
	.zero		936


//--------------------- SYMBOLS --------------------------

	.type		.nv.reservedSmem.offset0,@object
	.size		.nv.reservedSmem.offset0,0x4
